//
// Generated by NVIDIA NVVM Compiler
//
// Compiler Build ID: CL-36424714
// Cuda compilation tools, release 13.0, V13.0.88
// Based on NVVM 20.0.0
//

.version 9.0
.target sm_100
.address_size 64

	// .globl	_Z14add_one_kernelPim
// _ZZ14add_one_kernelPimE9smem_data has been demoted
// _ZZ14add_one_kernelPimE3bar has been demoted

.visible .entry _Z14add_one_kernelPim(
	.param .u64 .ptr .align 1 _Z14add_one_kernelPim_param_0,
	.param .u64 _Z14add_one_kernelPim_param_1
)
{
	.reg .pred 	%p<13>;
	.reg .b32 	%r<72>;
	.reg .b64 	%rd<24>;
	// demoted variable
	.shared .align 16 .b8 _ZZ14add_one_kernelPimE9smem_data[4096];
	// demoted variable
	.shared .align 8 .b8 _ZZ14add_one_kernelPimE3bar[8];
	ld.param.u64 	%rd6, [_Z14add_one_kernelPim_param_0];
	ld.param.u64 	%rd7, [_Z14add_one_kernelPim_param_1];
	mov.u32 	%r1, %tid.x;
	setp.ne.s32 	%p1, %r1, 0;
	@%p1 bra 	$L__BB0_2;
	mov.u32 	%r25, %ntid.x;
	mov.u32 	%r24, _ZZ14add_one_kernelPimE3bar;
	// begin inline asm
	mbarrier.init.shared.b64 [%r24], %r25;
	// end inline asm
	// begin inline asm
	fence.proxy.async.shared::cta; // 6.
	// end inline asm
$L__BB0_2:
	setp.ne.s32 	%p2, %r1, 0;
	bar.sync 	0;
	@%p2 bra 	$L__BB0_4;
	cvta.to.global.u64 	%rd11, %rd6;
	shl.b64 	%rd12, %rd7, 2;
	add.s64 	%rd9, %rd11, %rd12;
	mov.u32 	%r28, _ZZ14add_one_kernelPimE9smem_data;
	mov.u32 	%r30, _ZZ14add_one_kernelPimE3bar;
	mov.b32 	%r32, 4096;
	// begin inline asm
	cp.async.bulk.shared::cluster.global.mbarrier::complete_tx::bytes [%r28], [%rd9], %r32, [%r30];
	// end inline asm
	// begin inline asm
	mbarrier.arrive.expect_tx.release.cta.shared::cta.b64 %rd23, [%r30], %r32; // 8. 
	// end inline asm
	bra.uni 	$L__BB0_5;
$L__BB0_4:
	mov.u32 	%r26, _ZZ14add_one_kernelPimE3bar;
	mov.b32 	%r27, 1;
	// begin inline asm
	mbarrier.arrive.shared::cta.b64                             %rd23,  [%r26], %r27;    // 2. 
	// end inline asm
$L__BB0_5:
	mov.b32 	%r66, 0;
	// begin inline asm
	mov.u64 %rd13, %globaltimer;
	// end inline asm
	mov.u32 	%r35, _ZZ14add_one_kernelPimE3bar;
$L__BB0_6:
	// begin inline asm
	{
	.reg .pred p;
	mbarrier.try_wait.shared.b64 p, [%r35], %rd23;
	selp.b32 %r34, 1, 0, p;
	}
	// end inline asm
	setp.eq.s32 	%p3, %r34, 0;
	@%p3 bra 	$L__BB0_16;
	mov.u32 	%r3, %ntid.x;
	add.s32 	%r36, %r1, %r3;
	max.u32 	%r37, %r36, 1024;
	setp.lt.u32 	%p4, %r36, 1024;
	selp.u32 	%r38, 1, 0, %p4;
	add.s32 	%r39, %r36, %r38;
	sub.s32 	%r40, %r37, %r39;
	div.u32 	%r41, %r40, %r3;
	add.s32 	%r4, %r41, %r38;
	and.b32  	%r42, %r4, 3;
	setp.eq.s32 	%p5, %r42, 3;
	mov.u32 	%r71, %r1;
	@%p5 bra 	$L__BB0_10;
	add.s32 	%r43, %r4, 1;
	and.b32  	%r44, %r43, 3;
	shl.b32 	%r45, %r1, 2;
	mov.u32 	%r46, _ZZ14add_one_kernelPimE9smem_data;
	add.s32 	%r68, %r46, %r45;
	shl.b32 	%r6, %r3, 2;
	neg.s32 	%r67, %r44;
	mad.lo.s32 	%r71, %r3, %r44, %r1;
$L__BB0_9:
	.pragma "nounroll";
	ld.shared.u32 	%r47, [%r68];
	add.s32 	%r48, %r47, 1;
	st.shared.u32 	[%r68], %r48;
	add.s32 	%r68, %r68, %r6;
	add.s32 	%r67, %r67, 1;
	setp.ne.s32 	%p6, %r67, 0;
	@%p6 bra 	$L__BB0_9;
$L__BB0_10:
	setp.lt.u32 	%p7, %r4, 3;
	@%p7 bra 	$L__BB0_13;
	shl.b32 	%r14, %r3, 2;
	shl.b32 	%r49, %r71, 2;
	mov.u32 	%r50, _ZZ14add_one_kernelPimE9smem_data;
	add.s32 	%r70, %r50, %r49;
	shl.b32 	%r16, %r3, 4;
	shl.b32 	%r17, %r3, 3;
	mul.lo.s32 	%r18, %r3, 12;
$L__BB0_12:
	ld.shared.u32 	%r51, [%r70];
	add.s32 	%r52, %r51, 1;
	st.shared.u32 	[%r70], %r52;
	add.s32 	%r53, %r70, %r14;
	ld.shared.u32 	%r54, [%r53];
	add.s32 	%r55, %r54, 1;
	st.shared.u32 	[%r53], %r55;
	add.s32 	%r56, %r70, %r17;
	ld.shared.u32 	%r57, [%r56];
	add.s32 	%r58, %r57, 1;
	st.shared.u32 	[%r56], %r58;
	add.s32 	%r59, %r70, %r18;
	ld.shared.u32 	%r60, [%r59];
	add.s32 	%r61, %r60, 1;
	st.shared.u32 	[%r59], %r61;
	add.s32 	%r71, %r71, %r14;
	add.s32 	%r70, %r70, %r16;
	setp.lt.u32 	%p8, %r71, 1024;
	@%p8 bra 	$L__BB0_12;
$L__BB0_13:
	setp.ne.s32 	%p9, %r1, 0;
	// begin inline asm
	fence.proxy.async.shared::cta; // 6.
	// end inline asm
	bar.sync 	0;
	@%p9 bra 	$L__BB0_15;
	cvta.to.global.u64 	%rd16, %rd6;
	shl.b64 	%rd17, %rd7, 2;
	add.s64 	%rd15, %rd16, %rd17;
	mov.u32 	%r62, _ZZ14add_one_kernelPimE9smem_data;
	mov.b32 	%r63, 4096;
	// begin inline asm
	cp.async.bulk.global.shared::cta.bulk_group [%rd15], [%r62], %r63;
	// end inline asm
	// begin inline asm
	cp.async.bulk.commit_group;
	// end inline asm
	// begin inline asm
	cp.async.bulk.wait_group.read 0;
	// end inline asm
$L__BB0_15:
	ret;
$L__BB0_16:
	setp.gt.s32 	%p10, %r66, 15;
	@%p10 bra 	$L__BB0_18;
	add.s32 	%r66, %r66, 1;
	bra.uni 	$L__BB0_6;
$L__BB0_18:
	// begin inline asm
	mov.u64 %rd18, %globaltimer;
	// end inline asm
	sub.s64 	%rd5, %rd18, %rd13;
	setp.lt.s64 	%p11, %rd5, 4000000;
	@%p11 bra 	$L__BB0_20;
	mov.b32 	%r64, 1000000;
	// begin inline asm
	nanosleep.u32 %r64;
	// end inline asm
	bra.uni 	$L__BB0_6;
$L__BB0_20:
	setp.lt.s64 	%p12, %rd5, 40000;
	@%p12 bra 	$L__BB0_6;
	shr.s64 	%rd19, %rd5, 63;
	shr.u64 	%rd20, %rd19, 62;
	add.s64 	%rd21, %rd5, %rd20;
	shr.u64 	%rd22, %rd21, 2;
	cvt.u32.u64 	%r65, %rd22;
	// begin inline asm
	nanosleep.u32 %r65;
	// end inline asm
	bra.uni 	$L__BB0_6;

}


// ===== COMPILED SASS (sm_100) =====

	.target	sm_100

	.elftype	@"ET_EXEC"


//--------------------- .note.nv.tkinfo           --------------------------
	.section	.note.nv.tkinfo,"",@"SHT_NOTE"
	.sectionflags	@"SHF_NOTE_NV_TKINFO"
	.tkinfo
        /*0018*/ 	.word	0x00000002
        /*0030*/ 	.string	""
        /*0030*/ 	.string	"ptxas"
        /*0030*/ 	.string	"Cuda compilation tools, release 13.0, V13.0.88"
        /*0030*/ 	.string	"Build cuda_13.0.r13.0/compiler.36424714_0"
        /*0030*/ 	.string	"-arch sm_100 -m 64 "



//--------------------- .note.nv.cuinfo           --------------------------
	.section	.note.nv.cuinfo,"",@"SHT_NOTE"
	.sectionflags	@"SHF_NOTE_NV_CUINFO"
        /*0018*/ 	.short	0x0002
        /*001a*/ 	.short	0x0064
        /*001c*/ 	.short	0x0082
	.zero		2


//--------------------- .nv.info                  --------------------------
	.section	.nv.info,"",@"SHT_CUDA_INFO"
	.align	4


	//----- nvinfo : EIATTR_REGCOUNT
	.align		4
        /*0000*/ 	.byte	0x04, 0x2f
        /*0002*/ 	.short	(.L_1 - .L_0)
	.align		4
.L_0:
        /*0004*/ 	.word	index@(_Z14add_one_kernelPim)
        /*0008*/ 	.word	0x00000010


	//----- nvinfo : EIATTR_FRAME_SIZE
	.align		4
.L_1:
        /*000c*/ 	.byte	0x04, 0x11
        /*000e*/ 	.short	(.L_3 - .L_2)
	.align		4
.L_2:
        /*0010*/ 	.word	index@(_Z14add_one_kernelPim)
        /*0014*/ 	.word	0x00000000


	//----- nvinfo : EIATTR_MIN_STACK_SIZE
	.align		4
.L_3:
        /*0018*/ 	.byte	0x04, 0x12
        /*001a*/ 	.short	(.L_5 - .L_4)
	.align		4
.L_4:
        /*001c*/ 	.word	index@(_Z14add_one_kernelPim)
        /*0020*/ 	.word	0x00000000
.L_5:


//--------------------- .nv.compat                --------------------------
	.section	.nv.compat,"",@"SHT_CUDA_COMPAT_INFO"
	.align	4
        /*0000*/ 	.byte	0x02, 0x09, 0x00, 0x00, 0x02, 0x02, 0x02, 0x00, 0x02, 0x05, 0x05, 0x00, 0x03, 0x07, 0x01, 0x01
        /*0010*/ 	.byte	0x02, 0x03, 0x00, 0x00, 0x02, 0x06, 0x01, 0x00, 0x04, 0x0b, 0x08, 0x00, 0x09, 0x00, 0x00, 0x00
        /*0020*/ 	.byte	0x00, 0x00, 0x00, 0x00


//--------------------- .nv.info._Z14add_one_kernelPim --------------------------
	.section	.nv.info._Z14add_one_kernelPim,"",@"SHT_CUDA_INFO"
	.sectionflags	@""
	.align	4


	//----- nvinfo : EIATTR_CUDA_API_VERSION
	.align		4
        /*0000*/ 	.byte	0x04, 0x37
        /*0002*/ 	.short	(.L_7 - .L_6)
.L_6:
        /*0004*/ 	.word	0x00000082


	//----- nvinfo : EIATTR_KPARAM_INFO
	.align		4
.L_7:
        /*0008*/ 	.byte	0x04, 0x17
        /*000a*/ 	.short	(.L_9 - .L_8)
.L_8:
        /*000c*/ 	.word	0x00000000
        /*0010*/ 	.short	0x0001
        /*0012*/ 	.short	0x0008
        /*0014*/ 	.byte	0x00, 0xf0, 0x21, 0x00


	//----- nvinfo : EIATTR_KPARAM_INFO
	.align		4
.L_9:
        /*0018*/ 	.byte	0x04, 0x17
        /*001a*/ 	.short	(.L_11 - .L_10)
.L_10:
        /*001c*/ 	.word	0x00000000
        /*0020*/ 	.short	0x0000
        /*0022*/ 	.short	0x0000
        /*0024*/ 	.byte	0x00, 0xf5, 0x21, 0x00


	//----- nvinfo : EIATTR_SPARSE_MMA_MASK
	.align		4
.L_11:
        /*0028*/ 	.byte	0x03, 0x50
        /*002a*/ 	.short	0x0000


	//----- nvinfo : EIATTR_MAXREG_COUNT
	.align		4
        /*002c*/ 	.byte	0x03, 0x1b
        /*002e*/ 	.short	0x00ff


	//----- nvinfo : EIATTR_NUM_BARRIERS
	.align		4
        /*0030*/ 	.byte	0x02, 0x4c
        /*0032*/ 	.byte	0x01
	.zero		1


	//----- nvinfo : EIATTR_MERCURY_ISA_VERSION
	.align		4
        /*0034*/ 	.byte	0x03, 0x5f
        /*0036*/ 	.short	0x0101


	//----- nvinfo : EIATTR_VRC_CTA_INIT_COUNT
	.align		4
        /*0038*/ 	.byte	0x02, 0x4a
	.zero		1
	.zero		1


	//----- nvinfo : EIATTR_MBARRIER_INSTR_OFFSETS
	.align		4
        /*003c*/ 	.byte	0x04, 0x39
        /*003e*/ 	.short	(.L_13 - .L_12)


	//   ....[0]....
.L_12:
        /*0040*/ 	.word	0x000000e0
        /*0044*/ 	.word	0x000000ff
        /*0048*/ 	.word	0x00000000
        /*004c*/ 	.short	0x0100
        /*004e*/ 	.byte	0x06
	.zero		1


	//   ....[1]....
        /*0050*/ 	.word	0x00000310
        /*0054*/ 	.word	0x0000000d
        /*0058*/ 	.word	0x00000000
        /*005c*/ 	.short	0x0101
        /*005e*/ 	.byte	0xff
	.zero		1


	//   ....[2]....
        /*0060*/ 	.word	0x00000340
        /*0064*/ 	.word	0x0000000d
        /*0068*/ 	.word	0x00000000
        /*006c*/ 	.short	0x0109
        /*006e*/ 	.byte	0xff
	.zero		1


	//   ....[3]....
        /*0070*/ 	.word	0x000004f0
        /*0074*/ 	.word	0x0000000d
        /*0078*/ 	.word	0x00000000
        /*007c*/ 	.short	0x0109
        /*007e*/ 	.byte	0xff
	.zero		1


	//----- nvinfo : EIATTR_NUM_MBARRIERS
	.align		4
.L_13:
        /*0080*/ 	.byte	0x03, 0x38
        /*0082*/ 	.short	0x0001


	//----- nvinfo : EIATTR_EXIT_INSTR_OFFSETS
	.align		4
        /*0084*/ 	.byte	0x04, 0x1c
        /*0086*/ 	.short	(.L_15 - .L_14)


	//   ....[0]....
.L_14:
        /*0088*/ 	.word	0x00000a00


	//   ....[1]....
        /*008c*/ 	.word	0x00000ab0


	//----- nvinfo : EIATTR_CRS_STACK_SIZE
	.align		4
.L_15:
        /*0090*/ 	.byte	0x04, 0x1e
        /*0092*/ 	.short	(.L_17 - .L_16)
.L_16:
        /*0094*/ 	.word	0x00000000


	//----- nvinfo : EIATTR_CBANK_PARAM_SIZE
	.align		4
.L_17:
        /*0098*/ 	.byte	0x03, 0x19
        /*009a*/ 	.short	0x0010


	//----- nvinfo : EIATTR_PARAM_CBANK
	.align		4
        /*009c*/ 	.byte	0x04, 0x0a
        /*009e*/ 	.short	(.L_19 - .L_18)
	.align		4
.L_18:
        /*00a0*/ 	.word	index@(.nv.constant0._Z14add_one_kernelPim)
        /*00a4*/ 	.short	0x0380
        /*00a6*/ 	.short	0x0010


	//----- nvinfo : EIATTR_SW_WAR
	.align		4
.L_19:
        /*00a8*/ 	.byte	0x04, 0x36
        /*00aa*/ 	.short	(.L_21 - .L_20)
.L_20:
        /*00ac*/ 	.word	0x00000008
.L_21:


//--------------------- .nv.callgraph             --------------------------
	.section	.nv.callgraph,"",@"SHT_CUDA_CALLGRAPH"
	.align	4
	.sectionentsize	8
	.align		4
        /*0000*/ 	.word	0x00000000
	.align		4
        /*0004*/ 	.word	0xffffffff
	.align		4
        /*0008*/ 	.word	0x00000000
	.align		4
        /*000c*/ 	.word	0xfffffffe
	.align		4
        /*0010*/ 	.word	0x00000000
	.align		4
        /*0014*/ 	.word	0xfffffffd
	.align		4
        /*0018*/ 	.word	0x00000000
	.align		4
        /*001c*/ 	.word	0xfffffffc


//--------------------- .text._Z14add_one_kernelPim --------------------------
	.section	.text._Z14add_one_kernelPim,"ax",@progbits
	.align	128
        .global         _Z14add_one_kernelPim
        .type           _Z14add_one_kernelPim,@function
        .size           _Z14add_one_kernelPim,(.L_x_19 - _Z14add_one_kernelPim)
        .other          _Z14add_one_kernelPim,@"STO_CUDA_ENTRY STV_DEFAULT"
_Z14add_one_kernelPim:
.text._Z14add_one_kernelPim:
[----:B------:R-:W-:Y:S01]  /*0000*/  LDC R1, c[0x0][0x37c] ;  /* 0x0000df00ff017b82 */ /* 0x000fe20000000800 */
[----:B------:R-:W1:Y:S01]  /*0010*/  S2R R3, SR_TID.X ;  /* 0x0000000000037919 */ /* 0x000e620000002100 */
[----:B------:R-:W-:Y:S01]  /*0020*/  BSSY.RECONVERGENT B0, `(.L_x_0) ;  /* 0x000000f000007945 */ /* 0x000fe20003800200 */
[----:B-1----:R-:W-:-:S13]  /*0030*/  ISETP.NE.AND P0, PT, R3, RZ, PT ;  /* 0x000000ff0300720c */ /* 0x002fda0003f05270 */
[----:B------:R-:W-:Y:S05]  /*0040*/  @P0 BRA `(.L_x_1) ;  /* 0x0000000000300947 */ /* 0x000fea0003800000 */
[----:B------:R-:W1:Y:S01]  /*0050*/  S2UR UR7, SR_CgaCtaId ;  /* 0x00000000000779c3 */ /* 0x000e620000008800 */
[----:B------:R-:W2:Y:S01]  /*0060*/  LDCU UR5, c[0x0][0x360] ;  /* 0x00006c00ff0577ac */ /* 0x000ea20008000800 */
[----:B------:R-:W-:Y:S02]  /*0070*/  UMOV UR4, 0x400 ;  /* 0x0000040000047882 */ /* 0x000fe40000000000 */
[----:B------:R-:W-:Y:S02]  /*0080*/  UIADD3 UR6, UPT, UPT, UR4, 0x1000, URZ ;  /* 0x0000100004067890 */ /* 0x000fe4000fffe0ff */
[----:B--2---:R-:W-:-:S04]  /*0090*/  UIADD3 UR4, UPT, UPT, -UR5, 0x100000, URZ ;  /* 0x0010000005047890 */ /* 0x004fc8000fffe1ff */
[----:B------:R-:W-:Y:S02]  /*00a0*/  USHF.L.U32 UR5, UR4, 0xb, URZ ;  /* 0x0000000b04057899 */ /* 0x000fe400080006ff */
[----:B------:R-:W-:Y:S02]  /*00b0*/  USHF.L.U32 UR4, UR4, 0x1, URZ ;  /* 0x0000000104047899 */ /* 0x000fe400080006ff */
[----:B-1----:R-:W-:Y:S01]  /*00c0*/  ULEA UR6, UR7, UR6, 0x18 ;  /* 0x0000000607067291 */ /* 0x002fe2000f8ec0ff */
[----:B------:R-:W1:Y:S11]  /*00d0*/  FENCE.VIEW.ASYNC.S ;  /* 0x00000000000073c6 */ /* 0x000e760000000000 */
[----:B-1----:R1:W2:Y:S02]  /*00e0*/  SYNCS.EXCH.64 URZ, [UR6], UR4 ;  /* 0x0000000406ff75b2 */ /* 0x0022a40008000100 */
[----:B--2---:R2:W-:Y:S06]  /*00f0*/  MEMBAR.ALL.CTA ;  /* 0x0000000000007992 */ /* 0x0045ec0000008000 */
[----:B--2---:R-:W2:Y:S02]  /*0100*/  FENCE.VIEW.ASYNC.S ;  /* 0x00000000000073c6 */ /* 0x004ea40000000000 */
.L_x_1:
[----:B-1----:R-:W-:Y:S05]  /*0110*/  BSYNC.RECONVERGENT B0 ;  /* 0x0000000000007941 */ /* 0x002fea0003800200 */
.L_x_0:
[----:B--2---:R-:W-:Y:S06]  /*0120*/  BAR.SYNC.DEFER_BLOCKING 0x0 ;  /* 0x0000000000007b1d */ /* 0x004fec0000010000 */
[----:B------:R-:W-:Y:S04]  /*0130*/  BSSY.RECONVERGENT B0, `(.L_x_2) ;  /* 0x000001f000007945 */ /* 0x000fe80003800200 */
[----:B------:R-:W-:Y:S05]  /*0140*/  @P0 BRA `(.L_x_3) ;  /* 0x00000000005c0947 */ /* 0x000fea0003800000 */
[----:B------:R-:W1:Y:S01]  /*0150*/  S2UR UR11, SR_CgaCtaId ;  /* 0x00000000000b79c3 */ /* 0x000e620000008800 */
[----:B------:R-:W2:Y:S01]  /*0160*/  LDCU.64 UR8, c[0x0][0x388] ;  /* 0x00007100ff0877ac */ /* 0x000ea20008000a00 */
[----:B------:R-:W-:Y:S01]  /*0170*/  PLOP3.LUT P0, PT, PT, PT, PT, 0x80, 0x8 ;  /* 0x000000000008781c */ /* 0x000fe20003f0f070 */
[----:B------:R-:W-:Y:S01]  /*0180*/  UMOV UR10, 0x400 ;  /* 0x00000400000a7882 */ /* 0x000fe20000000000 */
[----:B------:R-:W3:Y:S01]  /*0190*/  LDCU.64 UR6, c[0x0][0x380] ;  /* 0x00007000ff0677ac */ /* 0x000ee20008000a00 */
[----:B------:R-:W-:Y:S02]  /*01a0*/  UIADD3 UR12, UPT, UPT, UR10, 0x1000, URZ ;  /* 0x000010000a0c7890 */ /* 0x000fe4000fffe0ff */
[----:B--2---:R-:W-:Y:S02]  /*01b0*/  UIMAD.WIDE.U32 UR4, UR8, 0x4, URZ ;  /* 0x00000004080478a5 */ /* 0x004fe4000f8e00ff */
[----:B------:R-:W-:Y:S02]  /*01c0*/  USHF.L.U32 UR8, UR9, 0x2, URZ ;  /* 0x0000000209087899 */ /* 0x000fe400080006ff */
[----:B-1----:R-:W-:-:S02]  /*01d0*/  ULEA UR12, UR11, UR12, 0x18 ;  /* 0x0000000c0b0c7291 */ /* 0x002fc4000f8ec0ff */
[----:B------:R-:W-:Y:S02]  /*01e0*/  UIADD3 UR5, UPT, UPT, UR5, UR8, URZ ;  /* 0x0000000805057290 */ /* 0x000fe4000fffe0ff */
[----:B------:R-:W-:Y:S02]  /*01f0*/  ULEA UR8, UR11, UR10, 0x18 ;  /* 0x0000000a0b087291 */ /* 0x000fe4000f8ec0ff */
[----:B------:R-:W-:Y:S01]  /*0200*/  IMAD.U32 R13, RZ, RZ, UR12 ;  /* 0x0000000cff0d7e24 */ /* 0x000fe2000f8e00ff */
[----:B---3--:R-:W-:-:S03]  /*0210*/  UIADD3.64 UR4, UPT, UPT, UR4, UR6, URZ ;  /* 0x0000000604047297 */ /* 0x008fc6000fffe0ff */
[----:B------:R-:W-:Y:S01]  /*0220*/  UMOV UR6, 0x100 ;  /* 0x0000010000067882 */ /* 0x000fe20000000000 */
[----:B------:R-:W-:-:S15]  /*0230*/  R2UR UR9, R13 ;  /* 0x000000000d0972ca */ /* 0x000fde00000e0000 */
.L_x_4:
[----:B------:R-:W-:Y:S01]  /*0240*/  @P0 ELECT P1, URZ, PT ;  /* 0x0000000000ff082f */ /* 0x000fe20003820000 */
[----:B------:R1:W-:-:S12]  /*0250*/  UBLKCP.S.G [UR8], [UR4], UR6 ;  /* 0x00000008040073ba */ /* 0x0003d80008000206 */
[----:B------:R-:W-:Y:S02]  /*0260*/  @P1 PLOP3.LUT P0, PT, P1, PT, PT, 0x8, 0x80 ;  /* 0x000000000080181c */ /* 0x000fe40000f0e170 */
[----:B------:R-:W-:-:S11]  /*0270*/  PLOP3.LUT P1, PT, PT, PT, PT, 0x8, 0x80 ;  /* 0x000000000080781c */ /* 0x000fd60003f2e170 */
[----:B-1----:R-:W-:Y:S05]  /*0280*/  @P0 BRA.U.ANY `(.L_x_4) ;  /* 0xfffffffd00ec0947 */ /* 0x002fea000393ffff */
[----:B------:R-:W-:-:S06]  /*0290*/  IMAD.MOV.U32 R4, RZ, RZ, 0x1000 ;  /* 0x00001000ff047424 */ /* 0x000fcc00078e00ff */
[----:B------:R3:W4:Y:S01]  /*02a0*/  SYNCS.ARRIVE.TRANS64 R4, [R13+URZ], R4 ;  /* 0x000000040d0479a7 */ /* 0x00072200080000ff */
[----:B------:R-:W-:Y:S05]  /*02b0*/  BRA `(.L_x_5) ;  /* 0x0000000000187947 */ /* 0x000fea0003800000 */
.L_x_3:
[----:B------:R-:W1:Y:S01]  /*02c0*/  S2UR UR5, SR_CgaCtaId ;  /* 0x00000000000579c3 */ /* 0x000e620000008800 */
[----:B------:R-:W-:Y:S02]  /*02d0*/  UMOV UR4, 0x400 ;  /* 0x0000040000047882 */ /* 0x000fe40000000000 */
[----:B------:R-:W-:-:S04]  /*02e0*/  UIADD3 UR4, UPT, UPT, UR4, 0x1000, URZ ;  /* 0x0000100004047890 */ /* 0x000fc8000fffe0ff */
[----:B-1----:R-:W-:-:S06]  /*02f0*/  ULEA UR4, UR5, UR4, 0x18 ;  /* 0x0000000405047291 */ /* 0x002fcc000f8ec0ff */
[----:B------:R-:W-:-:S04]  /*0300*/  IMAD.U32 R13, RZ, RZ, UR4 ;  /* 0x00000004ff0d7e24 */ /* 0x000fc8000f8e00ff */
[----:B------:R1:W2:Y:S03]  /*0310*/  SYNCS.ARRIVE.TRANS64.A1T0 R4, [R13+URZ], RZ ;  /* 0x000000ff0d0479a7 */ /* 0x0002a600081000ff */
.L_x_5:
[----:B------:R-:W-:Y:S05]  /*0320*/  BSYNC.RECONVERGENT B0 ;  /* 0x0000000000007941 */ /* 0x000fea0003800200 */
.L_x_2:
[----:B------:R-:W-:Y:S01]  /*0330*/  CS2R R6, SR_GLOBALTIMERLO ;  /* 0x0000000000067805 */ /* 0x000fe20000015200 */
[----:B--2-4-:R-:W2:Y:S01]  /*0340*/  SYNCS.PHASECHK.TRANS64.TRYWAIT P0, [R13+URZ], R5 ;  /* 0x000000050d0075a7 */ /* 0x014ea200080011ff */
[----:B------:R-:W-:Y:S04]  /*0350*/  BSSY B0, `(.L_x_6) ;  /* 0x000001c000007945 */ /* 0x000fe80003800000 */
[----:B--2---:R-:W-:Y:S05]  /*0360*/  @P0 BRA `(.L_x_7) ;  /* 0x0000000000680947 */ /* 0x004fea0003800000 */
[----:B------:R-:W-:-:S07]  /*0370*/  IMAD.MOV.U32 R2, RZ, RZ, RZ ;  /* 0x000000ffff027224 */ /* 0x000fce00078e00ff */
.L_x_11:
[C---:B------:R-:W-:Y:S01]  /*0380*/  ISETP.GT.AND P0, PT, R2.reuse, 0xf, PT ;  /* 0x0000000f0200780c */ /* 0x040fe20003f04270 */
[----:B------:R-:W-:Y:S05]  /*0390*/  YIELD ;  /* 0x0000000000007946 */ /* 0x000fea0003800000 */
[----:B------:R-:W-:Y:S07]  /*03a0*/  BSSY B1, `(.L_x_8) ;  /* 0x0000014000017945 */ /* 0x000fee0003800000 */
[----:B------:R-:W-:Y:S01]  /*03b0*/  @!P0 VIADD R2, R2, 0x1 ;  /* 0x0000000102028836 */ /* 0x000fe20000000000 */
[----:B------:R-:W-:Y:S06]  /*03c0*/  @!P0 BRA `(.L_x_9) ;  /* 0x0000000000448947 */ /* 0x000fec0003800000 */
[----:B------:R-:W-:-:S06]  /*03d0*/  CS2R R8, SR_GLOBALTIMERLO ;  /* 0x0000000000087805 */ /* 0x000fcc0000015200 */
[----:B------:R-:W-:-:S05]  /*03e0*/  IADD3 R11, P0, PT, -R6, R8, RZ ;  /* 0x00000008060b7210 */ /* 0x000fca0007f1e1ff */
[----:B------:R-:W-:Y:S01]  /*03f0*/  IMAD.X R9, R9, 0x1, ~R7, P0 ;  /* 0x0000000109097824 */ /* 0x000fe200000e0e07 */
[----:B------:R-:W-:-:S04]  /*0400*/  ISETP.GE.U32.AND P0, PT, R11, 0x3d0900, PT ;  /* 0x003d09000b00780c */ /* 0x000fc80003f06070 */
[----:B------:R-:W-:-:S13]  /*0410*/  ISETP.GE.AND.EX P0, PT, R9, RZ, PT, P0 ;  /* 0x000000ff0900720c */ /* 0x000fda0003f06300 */
[----:B------:R-:W-:Y:S05]  /*0420*/  @!P0 BRA `(.L_x_10) ;  /* 0x0000000000088947 */ /* 0x000fea0003800000 */
[----:B------:R-:W-:Y:S05]  /*0430*/  NANOSLEEP 0xf4240 ;  /* 0x000f42400000795d */ /* 0x000fea0003800000 */
[----:B------:R-:W-:Y:S05]  /*0440*/  BRA `(.L_x_9) ;  /* 0x0000000000247947 */ /* 0x000fea0003800000 */
.L_x_10:
[----:B------:R-:W-:-:S04]  /*0450*/  ISETP.GE.U32.AND P0, PT, R11, 0x9c40, PT ;  /* 0x00009c400b00780c */ /* 0x000fc80003f06070 */
[----:B------:R-:W-:-:S13]  /*0460*/  ISETP.GE.AND.EX P0, PT, R9, RZ, PT, P0 ;  /* 0x000000ff0900720c */ /* 0x000fda0003f06300 */
[----:B------:R-:W-:Y:S05]  /*0470*/  @!P0 BRA `(.L_x_9) ;  /* 0x0000000000188947 */ /* 0x000fea0003800000 */
[----:B------:R-:W-:-:S04]  /*0480*/  SHF.R.S32.HI R0, RZ, 0x1f, R9 ;  /* 0x0000001fff007819 */ /* 0x000fc80000011409 */
[----:B------:R-:W-:-:S05]  /*0490*/  LEA.HI R0, P0, R0, R11, RZ, 0x2 ;  /* 0x0000000b00007211 */ /* 0x000fca00078110ff */
[----:B------:R-:W-:-:S05]  /*04a0*/  IMAD.X R9, RZ, RZ, R9, P0 ;  /* 0x000000ffff097224 */ /* 0x000fca00000e0609 */
[----:B------:R-:W-:-:S04]  /*04b0*/  SHF.R.U64 R0, R0, 0x2, R9 ;  /* 0x0000000200007819 */ /* 0x000fc80000001209 */
[----:B------:R-:W-:Y:S05]  /*04c0*/  NANOSLEEP R0 ;  /* 0x000000000000735d */ /* 0x000fea0003800000 */
[----:B------:R-:W-:Y:S01]  /*04d0*/  NOP ;  /* 0x0000000000007918 */ /* 0x000fe20000000000 */
.L_x_9:
[----:B------:R-:W-:Y:S05]  /*04e0*/  BSYNC B1 ;  /* 0x0000000000017941 */ /* 0x000fea0003800000 */
.L_x_8:
[----:B------:R-:W2:Y:S02]  /*04f0*/  SYNCS.PHASECHK.TRANS64.TRYWAIT P0, [R13+URZ], R5 ;  /* 0x000000050d0075a7 */ /* 0x000ea400080011ff */
[----:B--2---:R-:W-:Y:S05]  /*0500*/  @!P0 BRA `(.L_x_11) ;  /* 0xfffffffc009c8947 */ /* 0x004fea000383ffff */
.L_x_7:
[----:B------:R-:W-:Y:S05]  /*0510*/  BSYNC B0 ;  /* 0x0000000000007941 */ /* 0x000fea0003800000 */
.L_x_6:
[----:B------:R-:W2:Y:S01]  /*0520*/  LDC R0, c[0x0][0x360] ;  /* 0x0000d800ff007b82 */ /* 0x000ea20000000800 */
[----:B------:R-:W-:Y:S01]  /*0530*/  BSSY.RECONVERGENT B0, `(.L_x_12) ;  /* 0x000002e000007945 */ /* 0x000fe20003800200 */
[----:B--2---:R-:W2:Y:S01]  /*0540*/  I2F.U32.RP R8, R0 ;  /* 0x0000000000087306 */ /* 0x004ea20000209000 */
[----:B------:R-:W-:Y:S01]  /*0550*/  IMAD.IADD R2, R3, 0x1, R0 ;  /* 0x0000000103027824 */ /* 0x000fe200078e0200 */
[----:B------:R-:W-:-:S04]  /*0560*/  ISETP.NE.U32.AND P2, PT, R0, RZ, PT ;  /* 0x000000ff0000720c */ /* 0x000fc80003f45070 */
[C---:B------:R-:W-:Y:S02]  /*0570*/  ISETP.GE.U32.AND P0, PT, R2.reuse, 0x400, PT ;  /* 0x000004000200780c */ /* 0x040fe40003f06070 */
[----:B------:R-:W-:Y:S02]  /*0580*/  VIMNMX.U32 R7, PT, PT, R2, 0x400, !PT ;  /* 0x0000040002077848 */ /* 0x000fe40007fe0000 */
[----:B------:R-:W-:-:S04]  /*0590*/  SEL R6, RZ, 0x1, P0 ;  /* 0x00000001ff067807 */ /* 0x000fc80000000000 */
[----:B------:R-:W-:Y:S01]  /*05a0*/  IADD3 R7, PT, PT, R7, -R2, -R6 ;  /* 0x8000000207077210 */ /* 0x000fe20007ffe806 */
[----:B--2---:R-:W2:Y:S02]  /*05b0*/  MUFU.RCP R8, R8 ;  /* 0x0000000800087308 */ /* 0x004ea40000001000 */
[----:B--2---:R-:W-:-:S06]  /*05c0*/  VIADD R4, R8, 0xffffffe ;  /* 0x0ffffffe08047836 */ /* 0x004fcc0000000000 */
[----:B------:R2:W4:Y:S02]  /*05d0*/  F2I.FTZ.U32.TRUNC.NTZ R5, R4 ;  /* 0x0000000400057305 */ /* 0x000524000021f000 */
[----:B--2---:R-:W-:Y:S02]  /*05e0*/  IMAD.MOV.U32 R4, RZ, RZ, RZ ;  /* 0x000000ffff047224 */ /* 0x004fe400078e00ff */
[----:B----4-:R-:W-:-:S04]  /*05f0*/  IMAD.MOV R9, RZ, RZ, -R5 ;  /* 0x000000ffff097224 */ /* 0x010fc800078e0a05 */
[----:B------:R-:W-:-:S04]  /*0600*/  IMAD R9, R9, R0, RZ ;  /* 0x0000000009097224 */ /* 0x000fc800078e02ff */
[----:B------:R-:W-:-:S06]  /*0610*/  IMAD.HI.U32 R8, R5, R9, R4 ;  /* 0x0000000905087227 */ /* 0x000fcc00078e0004 */
[----:B------:R-:W-:-:S04]  /*0620*/  IMAD.HI.U32 R5, R8, R7, RZ ;  /* 0x0000000708057227 */ /* 0x000fc800078e00ff */
[----:B------:R-:W-:-:S04]  /*0630*/  IMAD.MOV R2, RZ, RZ, -R5 ;  /* 0x000000ffff027224 */ /* 0x000fc800078e0a05 */
[----:B------:R-:W-:-:S05]  /*0640*/  IMAD R7, R0, R2, R7 ;  /* 0x0000000200077224 */ /* 0x000fca00078e0207 */
[----:B------:R-:W-:-:S13]  /*0650*/  ISETP.GE.U32.AND P0, PT, R7, R0, PT ;  /* 0x000000000700720c */ /* 0x000fda0003f06070 */
[----:B------:R-:W-:Y:S02]  /*0660*/  @P0 IMAD.IADD R7, R7, 0x1, -R0 ;  /* 0x0000000107070824 */ /* 0x000fe400078e0a00 */
[----:B------:R-:W-:Y:S01]  /*0670*/  @P0 VIADD R5, R5, 0x1 ;  /* 0x0000000105050836 */ /* 0x000fe20000000000 */
[----:B------:R-:W-:Y:S02]  /*0680*/  ISETP.NE.AND P0, PT, R3, RZ, PT ;  /* 0x000000ff0300720c */ /* 0x000fe40003f05270 */
[----:B------:R-:W-:Y:S01]  /*0690*/  ISETP.GE.U32.AND P1, PT, R7, R0, PT ;  /* 0x000000000700720c */ /* 0x000fe20003f26070 */
[----:B------:R-:W-:-:S12]  /*06a0*/  IMAD.MOV.U32 R7, RZ, RZ, R3 ;  /* 0x000000ffff077224 */ /* 0x000fd800078e0003 */
[----:B------:R-:W-:Y:S01]  /*06b0*/  @P1 VIADD R5, R5, 0x1 ;  /* 0x0000000105051836 */ /* 0x000fe20000000000 */
[----:B------:R-:W-:-:S04]  /*06c0*/  @!P2 LOP3.LUT R5, RZ, R0, RZ, 0x33, !PT ;  /* 0x00000000ff05a212 */ /* 0x000fc800078e33ff */
[----:B------:R-:W-:-:S04]  /*06d0*/  IADD3 R5, PT, PT, R6, R5, RZ ;  /* 0x0000000506057210 */ /* 0x000fc80007ffe0ff */
[C---:B------:R-:W-:Y:S02]  /*06e0*/  LOP3.LUT R2, R5.reuse, 0x3, RZ, 0xc0, !PT ;  /* 0x0000000305027812 */ /* 0x040fe400078ec0ff */
[----:B------:R-:W-:Y:S02]  /*06f0*/  ISETP.GE.U32.AND P1, PT, R5, 0x3, PT ;  /* 0x000000030500780c */ /* 0x000fe40003f26070 */
[----:B------:R-:W-:-:S13]  /*0700*/  ISETP.NE.AND P2, PT, R2, 0x3, PT ;  /* 0x000000030200780c */ /* 0x000fda0003f45270 */
[----:B------:R-:W-:Y:S05]  /*0710*/  @!P2 BRA `(.L_x_13) ;  /* 0x00000000003ca947 */ /* 0x000fea0003800000 */
[----:B------:R-:W2:Y:S01]  /*0720*/  S2UR UR5, SR_CgaCtaId ;  /* 0x00000000000579c3 */ /* 0x000ea20000008800 */
[----:B------:R-:W-:Y:S01]  /*0730*/  VIADD R5, R5, 0x1 ;  /* 0x0000000105057836 */ /* 0x000fe20000000000 */
[----:B------:R-:W-:-:S04]  /*0740*/  UMOV UR4, 0x400 ;  /* 0x0000040000047882 */ /* 0x000fc80000000000 */
[----:B------:R-:W-:-:S05]  /*0750*/  LOP3.LUT R5, R5, 0x3, RZ, 0xc0, !PT ;  /* 0x0000000305057812 */ /* 0x000fca00078ec0ff */
[----:B------:R-:W-:Y:S02]  /*0760*/  IMAD R7, R5, R0, R3 ;  /* 0x0000000005077224 */ /* 0x000fe400078e0203 */
[----:B------:R-:W-:Y:S01]  /*0770*/  IMAD.MOV R5, RZ, RZ, -R5 ;  /* 0x000000ffff057224 */ /* 0x000fe200078e0a05 */
[----:B--2---:R-:W-:-:S06]  /*0780*/  ULEA UR4, UR5, UR4, 0x18 ;  /* 0x0000000405047291 */ /* 0x004fcc000f8ec0ff */
[----:B------:R-:W-:-:S07]  /*0790*/  LEA R3, R3, UR4, 0x2 ;  /* 0x0000000403037c11 */ /* 0x000fce000f8e10ff */
.L_x_14:
[----:B------:R-:W2:Y:S01]  /*07a0*/  LDS R2, [R3] ;  /* 0x0000000003027984 */ /* 0x000ea20000000800 */
[----:B------:R-:W-:-:S05]  /*07b0*/  VIADD R5, R5, 0x1 ;  /* 0x0000000105057836 */ /* 0x000fca0000000000 */
[----:B------:R-:W-:Y:S01]  /*07c0*/  ISETP.NE.AND P2, PT, R5, RZ, PT ;  /* 0x000000ff0500720c */ /* 0x000fe20003f45270 */
[----:B--2---:R-:W-:-:S05]  /*07d0*/  VIADD R2, R2, 0x1 ;  /* 0x0000000102027836 */ /* 0x004fca0000000000 */
[----:B------:R2:W-:Y:S02]  /*07e0*/  STS [R3], R2 ;  /* 0x0000000203007388 */ /* 0x0005e40000000800 */
[----:B--2---:R-:W-:-:S05]  /*07f0*/  IMAD R3, R0, 0x4, R3 ;  /* 0x0000000400037824 */ /* 0x004fca00078e0203 */
[----:B------:R-:W-:Y:S05]  /*0800*/  @P2 BRA `(.L_x_14) ;  /* 0xfffffffc00e42947 */ /* 0x000fea000383ffff */
.L_x_13:
[----:B------:R-:W-:Y:S05]  /*0810*/  BSYNC.RECONVERGENT B0 ;  /* 0x0000000000007941 */ /* 0x000fea0003800200 */
.L_x_12:
[----:B------:R-:W-:Y:S04]  /*0820*/  BSSY.RECONVERGENT B0, `(.L_x_15) ;  /* 0x0000019000007945 */ /* 0x000fe80003800200 */
[----:B------:R-:W-:Y:S05]  /*0830*/  @!P1 BRA `(.L_x_16) ;  /* 0x00000000005c9947 */ /* 0x000fea0003800000 */
[----:B------:R-:W2:Y:S01]  /*0840*/  S2UR UR5, SR_CgaCtaId ;  /* 0x00000000000579c3 */ /* 0x000ea20000008800 */
[----:B------:R-:W-:Y:S02]  /*0850*/  UMOV UR4, 0x400 ;  /* 0x0000040000047882 */ /* 0x000fe40000000000 */
[----:B--2---:R-:W-:-:S06]  /*0860*/  ULEA UR4, UR5, UR4, 0x18 ;  /* 0x0000000405047291 */ /* 0x004fcc000f8ec0ff */
[----:B------:R-:W-:-:S07]  /*0870*/  LEA R3, R7, UR4, 0x2 ;  /* 0x0000000407037c11 */ /* 0x000fce000f8e10ff */
.L_x_17:
[----:B--2---:R-:W2:Y:S01]  /*0880*/  LDS R2, [R3] ;  /* 0x0000000003027984 */ /* 0x004ea20000000800 */
[C---:B------:R-:W-:Y:S01]  /*0890*/  LEA R4, R0.reuse, R3, 0x2 ;  /* 0x0000000300047211 */ /* 0x040fe200078e10ff */
[C---:B------:R-:W-:Y:S02]  /*08a0*/  IMAD R6, R0.reuse, 0x8, R3 ;  /* 0x0000000800067824 */ /* 0x040fe400078e0203 */
[----:B------:R-:W-:-:S05]  /*08b0*/  IMAD R7, R0, 0x4, R7 ;  /* 0x0000000400077824 */ /* 0x000fca00078e0207 */
[----:B------:R-:W-:Y:S01]  /*08c0*/  ISETP.GE.U32.AND P1, PT, R7, 0x400, PT ;  /* 0x000004000700780c */ /* 0x000fe20003f26070 */
[----:B--2---:R-:W-:-:S05]  /*08d0*/  VIADD R2, R2, 0x1 ;  /* 0x0000000102027836 */ /* 0x004fca0000000000 */
[----:B------:R-:W-:Y:S04]  /*08e0*/  STS [R3], R2 ;  /* 0x0000000203007388 */ /* 0x000fe80000000800 */
[----:B------:R-:W2:Y:S02]  /*08f0*/  LDS R5, [R4] ;  /* 0x0000000004057984 */ /* 0x000ea40000000800 */
[----:B--2---:R-:W-:-:S05]  /*0900*/  VIADD R5, R5, 0x1 ;  /* 0x0000000105057836 */ /* 0x004fca0000000000 */
[----:B------:R-:W-:Y:S04]  /*0910*/  STS [R4], R5 ;  /* 0x0000000504007388 */ /* 0x000fe80000000800 */
[----:B------:R-:W2:Y:S02]  /*0920*/  LDS R8, [R6] ;  /* 0x0000000006087984 */ /* 0x000ea40000000800 */
[----:B--2---:R-:W-:Y:S02]  /*0930*/  VIADD R9, R8, 0x1 ;  /* 0x0000000108097836 */ /* 0x004fe40000000000 */
[C-C-:B------:R-:W-:Y:S02]  /*0940*/  IMAD R8, R0.reuse, 0xc, R3.reuse ;  /* 0x0000000c00087824 */ /* 0x140fe400078e0203 */
[----:B------:R-:W-:Y:S01]  /*0950*/  IMAD R3, R0, 0x10, R3 ;  /* 0x0000001000037824 */ /* 0x000fe200078e0203 */
[----:B------:R-:W-:Y:S04]  /*0960*/  STS [R6], R9 ;  /* 0x0000000906007388 */ /* 0x000fe80000000800 */
[----:B------:R-:W2:Y:S02]  /*0970*/  LDS R10, [R8] ;  /* 0x00000000080a7984 */ /* 0x000ea40000000800 */
[----:B--2---:R-:W-:-:S05]  /*0980*/  VIADD R11, R10, 0x1 ;  /* 0x000000010a0b7836 */ /* 0x004fca0000000000 */
[----:B------:R2:W-:Y:S01]  /*0990*/  STS [R8], R11 ;  /* 0x0000000b08007388 */ /* 0x0005e20000000800 */
[----:B------:R-:W-:Y:S05]  /*09a0*/  @!P1 BRA `(.L_x_17) ;  /* 0xfffffffc00b49947 */ /* 0x000fea000383ffff */
.L_x_16:
[----:B------:R-:W-:Y:S05]  /*09b0*/  BSYNC.RECONVERGENT B0 ;  /* 0x0000000000007941 */ /* 0x000fea0003800200 */
.L_x_15:
[----:B------:R4:W-:Y:S06]  /*09c0*/  MEMBAR.ALL.CTA ;  /* 0x0000000000007992 */ /* 0x0009ec0000008000 */
[----:B----4-:R-:W4:Y:S01]  /*09d0*/  FENCE.VIEW.ASYNC.S ;  /* 0x00000000000073c6 */ /* 0x010f220000000000 */
[----:B------:R-:W-:Y:S05]  /*09e0*/  WARPSYNC.ALL ;  /* 0x0000000000007948 */ /* 0x000fea0003800000 */
[----:B----4-:R-:W-:Y:S06]  /*09f0*/  BAR.SYNC.DEFER_BLOCKING 0x0 ;  /* 0x0000000000007b1d */ /* 0x010fec0000010000 */
[----:B------:R-:W-:Y:S05]  /*0a00*/  @P0 EXIT ;  /* 0x000000000000094d */ /* 0x000fea0003800000 */
[----:B------:R-:W4:Y:S01]  /*0a10*/  S2UR UR9, SR_CgaCtaId ;  /* 0x00000000000979c3 */ /* 0x000f220000008800 */
[----:B------:R-:W5:Y:S01]  /*0a20*/  LDCU.128 UR4, c[0x0][0x380] ;  /* 0x00007000ff0477ac */ /* 0x000f620008000c00 */
[----:B------:R-:W-:Y:S01]  /*0a30*/  UMOV UR8, 0x400 ;  /* 0x0000040000087882 */ /* 0x000fe20000000000 */
[----:B-----5:R-:W-:-:S04]  /*0a40*/  ULEA UR4, UP0, UR6, UR4, 0x2 ;  /* 0x0000000406047291 */ /* 0x020fc8000f8010ff */
[----:B------:R-:W-:Y:S02]  /*0a50*/  ULEA.HI.X UR5, UR6, UR5, UR7, 0x2, UP0 ;  /* 0x0000000506057291 */ /* 0x000fe400080f1407 */
[----:B----4-:R-:W-:Y:S01]  /*0a60*/  ULEA UR8, UR9, UR8, 0x18 ;  /* 0x0000000809087291 */ /* 0x010fe2000f8ec0ff */
[----:B------:R-:W-:-:S08]  /*0a70*/  UMOV UR6, 0x100 ;  /* 0x0000010000067882 */ /* 0x000fd00000000000 */
[----:B------:R4:W-:Y:S01]  /*0a80*/  UBLKCP.G.S [UR4], [UR8], UR6 ;  /* 0x00000004080073ba */ /* 0x0009e20008000406 */
[----:B------:R0:W-:Y:S01]  /*0a90*/  UTMACMDFLUSH ;  /* 0x00000000000079b7 */ /* 0x0001e20000000000 */
[----:B------:R-:W-:-:S04]  /*0aa0*/  DEPBAR.LE SB0, 0x0 ;  /* 0x000080000000791a */ /* 0x000fc80000000000 */
[----:B----4-:R-:W-:Y:S05]  /*0ab0*/  EXIT ;  /* 0x000000000000794d */ /* 0x010fea0003800000 */
.L_x_18:
[----:B------:R-:W-:-:S00]  /*0ac0*/  BRA `(.L_x_18) ;  /* 0xfffffffc00fc7947 */ /* 0x000fc0000383ffff */
[----:B------:R-:W-:-:S00]  /*0ad0*/  NOP ;  /* 0x0000000000007918 */ /* 0x000fc00000000000 */
        /* <DEDUP_REMOVED lines=10> */
.L_x_19:


//--------------------- .nv.shared._Z14add_one_kernelPim --------------------------
	.section	.nv.shared._Z14add_one_kernelPim,"aw",@nobits
	.sectionflags	@""
	.align	16
.nv.shared._Z14add_one_kernelPim:
	.zero		5128


//--------------------- .nv.shared.reserved.0     --------------------------
	.section	.nv.shared.reserved.0,"aw",@nobits
	.weak		__nv_reservedSMEM_offset_0_alias
	.size		__nv_reservedSMEM_offset_0_alias, 0, 64
	.other		__nv_reservedSMEM_offset_0_alias,@"STO_CUDA_RESERVED_SHARED STV_DEFAULT"
__nv_reservedSMEM_offset_0_alias:
	.zero		0
	.zero		64


//--------------------- .nv.constant0._Z14add_one_kernelPim --------------------------
	.section	.nv.constant0._Z14add_one_kernelPim,"a",@progbits
	.sectionflags	@""
	.align	4
.nv.constant0._Z14add_one_kernelPim:
	.zero		912


//--------------------- SYMBOLS --------------------------

	.type		.nv.reservedSmem.offset0,@object
	.size		.nv.reservedSmem.offset0,0x4
	.type		.nv.reservedSmem.cap,@object
	.size		.nv.reservedSmem.cap,0x4
